//
// Generated by NVIDIA NVVM Compiler
//
// Compiler Build ID: CL-36424714
// Cuda compilation tools, release 13.0, V13.0.88
// Based on NVVM 20.0.0
//

.version 9.0
.target sm_100
.address_size 64

	// .globl	_Z7dkernelPlS_S_iiiiii
.extern .shared .align 16 .b8 shared_filter[];

.visible .entry _Z7dkernelPlS_S_iiiiii(
	.param .u64 .ptr .align 1 _Z7dkernelPlS_S_iiiiii_param_0,
	.param .u64 .ptr .align 1 _Z7dkernelPlS_S_iiiiii_param_1,
	.param .u64 .ptr .align 1 _Z7dkernelPlS_S_iiiiii_param_2,
	.param .u32 _Z7dkernelPlS_S_iiiiii_param_3,
	.param .u32 _Z7dkernelPlS_S_iiiiii_param_4,
	.param .u32 _Z7dkernelPlS_S_iiiiii_param_5,
	.param .u32 _Z7dkernelPlS_S_iiiiii_param_6,
	.param .u32 _Z7dkernelPlS_S_iiiiii_param_7,
	.param .u32 _Z7dkernelPlS_S_iiiiii_param_8
)
{
	.reg .pred 	%p<95>;
	.reg .b32 	%r<98>;
	.reg .b64 	%rd<122>;

	ld.param.u64 	%rd47, [_Z7dkernelPlS_S_iiiiii_param_0];
	ld.param.u64 	%rd45, [_Z7dkernelPlS_S_iiiiii_param_1];
	ld.param.u32 	%r34, [_Z7dkernelPlS_S_iiiiii_param_3];
	ld.param.u32 	%r35, [_Z7dkernelPlS_S_iiiiii_param_4];
	ld.param.u32 	%r36, [_Z7dkernelPlS_S_iiiiii_param_5];
	ld.param.u32 	%r37, [_Z7dkernelPlS_S_iiiiii_param_6];
	ld.param.u32 	%r38, [_Z7dkernelPlS_S_iiiiii_param_7];
	cvta.to.global.u64 	%rd1, %rd47;
	mov.u32 	%r1, %ctaid.z;
	mov.u32 	%r2, %tid.y;
	mov.u32 	%r3, %ntid.x;
	mov.u32 	%r4, %tid.x;
	mad.lo.s32 	%r5, %r2, %r3, %r4;
	mul.lo.s32 	%r39, %r37, %r36;
	mul.lo.s32 	%r6, %r39, %r38;
	setp.ge.s32 	%p2, %r5, %r6;
	@%p2 bra 	$L__BB0_2;
	cvta.to.global.u64 	%rd48, %rd45;
	mad.lo.s32 	%r40, %r6, %r1, %r5;
	mul.wide.u32 	%rd49, %r40, 8;
	add.s64 	%rd50, %rd48, %rd49;
	ld.global.u64 	%rd51, [%rd50];
	shl.b32 	%r41, %r5, 3;
	mov.u32 	%r42, shared_filter;
	add.s32 	%r43, %r42, %r41;
	st.shared.u64 	[%r43], %rd51;
$L__BB0_2:
	bar.sync 	0;
	mov.u32 	%r44, %ctaid.x;
	mad.lo.s32 	%r7, %r44, %r3, %r4;
	mov.u32 	%r45, %ctaid.y;
	mov.u32 	%r46, %ntid.y;
	mad.lo.s32 	%r47, %r45, %r46, %r2;
	setp.ge.s32 	%p3, %r7, %r35;
	setp.ge.s32 	%p4, %r47, %r34;
	or.pred  	%p5, %p3, %p4;
	@%p5 bra 	$L__BB0_50;
	setp.lt.s32 	%p6, %r36, 1;
	mov.b64 	%rd100, 0;
	@%p6 bra 	$L__BB0_49;
	shr.u32 	%r48, %r38, 1;
	sub.s32 	%r9, %r7, %r48;
	min.s32 	%r49, %r37, %r38;
	setp.lt.s32 	%p7, %r49, 1;
	@%p7 bra 	$L__BB0_49;
	and.b32  	%r10, %r38, 7;
	and.b32  	%r11, %r38, 2147483640;
	shr.u32 	%r51, %r37, 1;
	sub.s32 	%r12, %r47, %r51;
	mov.b64 	%rd100, 0;
	mov.b32 	%r92, 0;
$L__BB0_6:
	mad.lo.s32 	%r53, %r36, %r1, %r92;
	mul.lo.s32 	%r14, %r53, %r37;
	mov.b32 	%r93, 0;
$L__BB0_7:
	setp.lt.u32 	%p8, %r38, 8;
	add.s32 	%r55, %r12, %r93;
	setp.gt.s32 	%p9, %r55, -1;
	setp.lt.s32 	%p10, %r55, %r34;
	and.pred  	%p1, %p9, %p10;
	mad.lo.s32 	%r56, %r92, %r34, %r55;
	mul.lo.s32 	%r16, %r56, %r35;
	add.s32 	%r57, %r93, %r14;
	mul.lo.s32 	%r17, %r57, %r38;
	mov.b32 	%r96, 0;
	@%p8 bra 	$L__BB0_26;
	mov.b32 	%r94, 0;
$L__BB0_9:
	.pragma "nounroll";
	add.s32 	%r19, %r9, %r94;
	setp.gt.s32 	%p11, %r19, -1;
	setp.lt.s32 	%p12, %r19, %r35;
	and.pred  	%p13, %p11, %p12;
	and.pred  	%p14, %p13, %p1;
	add.s32 	%r59, %r19, %r16;
	mul.wide.s32 	%rd56, %r59, 8;
	add.s64 	%rd5, %rd1, %rd56;
	add.s32 	%r60, %r94, %r17;
	shl.b32 	%r61, %r60, 3;
	mov.u32 	%r62, shared_filter;
	add.s32 	%r20, %r62, %r61;
	not.pred 	%p15, %p14;
	@%p15 bra 	$L__BB0_11;
	ld.global.u64 	%rd57, [%rd5];
	ld.shared.u64 	%rd58, [%r20];
	mad.lo.s64 	%rd100, %rd58, %rd57, %rd100;
$L__BB0_11:
	add.s32 	%r63, %r19, 1;
	setp.gt.s32 	%p16, %r63, -1;
	setp.lt.s32 	%p17, %r63, %r35;
	and.pred  	%p18, %p16, %p17;
	and.pred  	%p19, %p18, %p1;
	not.pred 	%p20, %p19;
	@%p20 bra 	$L__BB0_13;
	ld.global.u64 	%rd59, [%rd5+8];
	ld.shared.u64 	%rd60, [%r20+8];
	mad.lo.s64 	%rd100, %rd60, %rd59, %rd100;
$L__BB0_13:
	add.s32 	%r64, %r19, 2;
	setp.gt.s32 	%p21, %r64, -1;
	setp.lt.s32 	%p22, %r64, %r35;
	and.pred  	%p23, %p21, %p22;
	and.pred  	%p24, %p23, %p1;
	not.pred 	%p25, %p24;
	@%p25 bra 	$L__BB0_15;
	ld.global.u64 	%rd61, [%rd5+16];
	ld.shared.u64 	%rd62, [%r20+16];
	mad.lo.s64 	%rd100, %rd62, %rd61, %rd100;
$L__BB0_15:
	add.s32 	%r65, %r19, 3;
	setp.gt.s32 	%p26, %r65, -1;
	setp.lt.s32 	%p27, %r65, %r35;
	and.pred  	%p28, %p26, %p27;
	and.pred  	%p29, %p28, %p1;
	not.pred 	%p30, %p29;
	@%p30 bra 	$L__BB0_17;
	ld.global.u64 	%rd63, [%rd5+24];
	ld.shared.u64 	%rd64, [%r20+24];
	mad.lo.s64 	%rd100, %rd64, %rd63, %rd100;
$L__BB0_17:
	add.s32 	%r66, %r19, 4;
	setp.gt.s32 	%p31, %r66, -1;
	setp.lt.s32 	%p32, %r66, %r35;
	and.pred  	%p33, %p31, %p32;
	and.pred  	%p34, %p33, %p1;
	not.pred 	%p35, %p34;
	@%p35 bra 	$L__BB0_19;
	ld.global.u64 	%rd65, [%rd5+32];
	ld.shared.u64 	%rd66, [%r20+32];
	mad.lo.s64 	%rd100, %rd66, %rd65, %rd100;
$L__BB0_19:
	add.s32 	%r67, %r19, 5;
	setp.gt.s32 	%p36, %r67, -1;
	setp.lt.s32 	%p37, %r67, %r35;
	and.pred  	%p38, %p36, %p37;
	and.pred  	%p39, %p38, %p1;
	not.pred 	%p40, %p39;
	@%p40 bra 	$L__BB0_21;
	ld.global.u64 	%rd67, [%rd5+40];
	ld.shared.u64 	%rd68, [%r20+40];
	mad.lo.s64 	%rd100, %rd68, %rd67, %rd100;
$L__BB0_21:
	add.s32 	%r68, %r19, 6;
	setp.gt.s32 	%p41, %r68, -1;
	setp.lt.s32 	%p42, %r68, %r35;
	and.pred  	%p43, %p41, %p42;
	and.pred  	%p44, %p43, %p1;
	not.pred 	%p45, %p44;
	@%p45 bra 	$L__BB0_23;
	ld.global.u64 	%rd69, [%rd5+48];
	ld.shared.u64 	%rd70, [%r20+48];
	mad.lo.s64 	%rd100, %rd70, %rd69, %rd100;
$L__BB0_23:
	add.s32 	%r69, %r19, 7;
	setp.gt.s32 	%p46, %r69, -1;
	setp.lt.s32 	%p47, %r69, %r35;
	and.pred  	%p48, %p46, %p47;
	and.pred  	%p49, %p48, %p1;
	not.pred 	%p50, %p49;
	@%p50 bra 	$L__BB0_25;
	ld.global.u64 	%rd71, [%rd5+56];
	ld.shared.u64 	%rd72, [%r20+56];
	mad.lo.s64 	%rd100, %rd72, %rd71, %rd100;
$L__BB0_25:
	add.s32 	%r94, %r94, 8;
	setp.ne.s32 	%p51, %r94, %r11;
	mov.u32 	%r96, %r11;
	@%p51 bra 	$L__BB0_9;
$L__BB0_26:
	setp.eq.s32 	%p52, %r10, 0;
	@%p52 bra 	$L__BB0_47;
	add.s32 	%r70, %r10, -1;
	setp.lt.u32 	%p53, %r70, 3;
	@%p53 bra 	$L__BB0_37;
	add.s32 	%r23, %r9, %r96;
	setp.gt.s32 	%p54, %r23, -1;
	setp.lt.s32 	%p55, %r23, %r35;
	and.pred  	%p56, %p54, %p55;
	and.pred  	%p57, %p56, %p1;
	add.s32 	%r71, %r23, %r16;
	mul.wide.s32 	%rd74, %r71, 8;
	add.s64 	%rd24, %rd1, %rd74;
	add.s32 	%r72, %r96, %r17;
	shl.b32 	%r73, %r72, 3;
	mov.u32 	%r74, shared_filter;
	add.s32 	%r24, %r74, %r73;
	not.pred 	%p58, %p57;
	@%p58 bra 	$L__BB0_30;
	ld.global.u64 	%rd75, [%rd24];
	ld.shared.u64 	%rd76, [%r24];
	mad.lo.s64 	%rd100, %rd76, %rd75, %rd100;
$L__BB0_30:
	add.s32 	%r75, %r23, 1;
	setp.gt.s32 	%p59, %r75, -1;
	setp.lt.s32 	%p60, %r75, %r35;
	and.pred  	%p61, %p59, %p60;
	and.pred  	%p62, %p61, %p1;
	not.pred 	%p63, %p62;
	@%p63 bra 	$L__BB0_32;
	ld.global.u64 	%rd77, [%rd24+8];
	ld.shared.u64 	%rd78, [%r24+8];
	mad.lo.s64 	%rd100, %rd78, %rd77, %rd100;
$L__BB0_32:
	add.s32 	%r76, %r23, 2;
	setp.gt.s32 	%p64, %r76, -1;
	setp.lt.s32 	%p65, %r76, %r35;
	and.pred  	%p66, %p64, %p65;
	and.pred  	%p67, %p66, %p1;
	not.pred 	%p68, %p67;
	@%p68 bra 	$L__BB0_34;
	ld.global.u64 	%rd79, [%rd24+16];
	ld.shared.u64 	%rd80, [%r24+16];
	mad.lo.s64 	%rd100, %rd80, %rd79, %rd100;
$L__BB0_34:
	add.s32 	%r77, %r23, 3;
	setp.gt.s32 	%p69, %r77, -1;
	setp.lt.s32 	%p70, %r77, %r35;
	and.pred  	%p71, %p69, %p70;
	and.pred  	%p72, %p71, %p1;
	not.pred 	%p73, %p72;
	@%p73 bra 	$L__BB0_36;
	ld.global.u64 	%rd81, [%rd24+24];
	ld.shared.u64 	%rd82, [%r24+24];
	mad.lo.s64 	%rd100, %rd82, %rd81, %rd100;
$L__BB0_36:
	add.s32 	%r96, %r96, 4;
$L__BB0_37:
	and.b32  	%r78, %r38, 3;
	setp.eq.s32 	%p74, %r78, 0;
	@%p74 bra 	$L__BB0_47;
	setp.eq.s32 	%p75, %r78, 1;
	@%p75 bra 	$L__BB0_44;
	add.s32 	%r27, %r9, %r96;
	setp.gt.s32 	%p76, %r27, -1;
	setp.lt.s32 	%p77, %r27, %r35;
	and.pred  	%p78, %p76, %p77;
	and.pred  	%p79, %p78, %p1;
	add.s32 	%r79, %r27, %r16;
	mul.wide.s32 	%rd84, %r79, 8;
	add.s64 	%rd35, %rd1, %rd84;
	add.s32 	%r80, %r96, %r17;
	shl.b32 	%r81, %r80, 3;
	mov.u32 	%r82, shared_filter;
	add.s32 	%r28, %r82, %r81;
	not.pred 	%p80, %p79;
	@%p80 bra 	$L__BB0_41;
	ld.global.u64 	%rd85, [%rd35];
	ld.shared.u64 	%rd86, [%r28];
	mad.lo.s64 	%rd100, %rd86, %rd85, %rd100;
$L__BB0_41:
	add.s32 	%r83, %r27, 1;
	setp.gt.s32 	%p81, %r83, -1;
	setp.lt.s32 	%p82, %r83, %r35;
	and.pred  	%p83, %p81, %p82;
	and.pred  	%p84, %p83, %p1;
	not.pred 	%p85, %p84;
	@%p85 bra 	$L__BB0_43;
	ld.global.u64 	%rd87, [%rd35+8];
	ld.shared.u64 	%rd88, [%r28+8];
	mad.lo.s64 	%rd100, %rd88, %rd87, %rd100;
$L__BB0_43:
	add.s32 	%r96, %r96, 2;
$L__BB0_44:
	and.b32  	%r84, %r38, 1;
	setp.eq.b32 	%p86, %r84, 1;
	not.pred 	%p87, %p86;
	@%p87 bra 	$L__BB0_47;
	add.s32 	%r31, %r9, %r96;
	setp.gt.s32 	%p88, %r31, -1;
	setp.lt.s32 	%p89, %r31, %r35;
	and.pred  	%p90, %p88, %p89;
	and.pred  	%p91, %p90, %p1;
	not.pred 	%p92, %p91;
	@%p92 bra 	$L__BB0_47;
	add.s32 	%r85, %r31, %r16;
	add.s32 	%r86, %r96, %r17;
	mul.wide.s32 	%rd89, %r85, 8;
	add.s64 	%rd90, %rd1, %rd89;
	ld.global.u64 	%rd91, [%rd90];
	shl.b32 	%r87, %r86, 3;
	mov.u32 	%r88, shared_filter;
	add.s32 	%r89, %r88, %r87;
	ld.shared.u64 	%rd92, [%r89];
	mad.lo.s64 	%rd100, %rd92, %rd91, %rd100;
$L__BB0_47:
	add.s32 	%r93, %r93, 1;
	setp.ne.s32 	%p93, %r93, %r37;
	@%p93 bra 	$L__BB0_7;
	add.s32 	%r92, %r92, 1;
	setp.ne.s32 	%p94, %r92, %r36;
	@%p94 bra 	$L__BB0_6;
$L__BB0_49:
	ld.param.u64 	%rd96, [_Z7dkernelPlS_S_iiiiii_param_2];
	mad.lo.s32 	%r90, %r34, %r1, %r47;
	mad.lo.s32 	%r91, %r90, %r35, %r7;
	cvta.to.global.u64 	%rd93, %rd96;
	mul.wide.s32 	%rd94, %r91, 8;
	add.s64 	%rd95, %rd93, %rd94;
	st.global.u64 	[%rd95], %rd100;
$L__BB0_50:
	ret;

}


// ===== COMPILED SASS (sm_100) =====

	.target	sm_100

	.elftype	@"ET_EXEC"


//--------------------- .note.nv.tkinfo           --------------------------
	.section	.note.nv.tkinfo,"",@"SHT_NOTE"
	.sectionflags	@"SHF_NOTE_NV_TKINFO"
	.tkinfo
        /*0018*/ 	.word	0x00000002
        /*0030*/ 	.string	""
        /*0030*/ 	.string	"ptxas"
        /*0030*/ 	.string	"Cuda compilation tools, release 13.0, V13.0.88"
        /*0030*/ 	.string	"Build cuda_13.0.r13.0/compiler.36424714_0"
        /*0030*/ 	.string	"-arch sm_100 -m 64 "



//--------------------- .note.nv.cuinfo           --------------------------
	.section	.note.nv.cuinfo,"",@"SHT_NOTE"
	.sectionflags	@"SHF_NOTE_NV_CUINFO"
        /*0018*/ 	.short	0x0002
        /*001a*/ 	.short	0x0064
        /*001c*/ 	.short	0x0082
	.zero		2


//--------------------- .nv.info                  --------------------------
	.section	.nv.info,"",@"SHT_CUDA_INFO"
	.align	4


	//----- nvinfo : EIATTR_REGCOUNT
	.align		4
        /*0000*/ 	.byte	0x04, 0x2f
        /*0002*/ 	.short	(.L_1 - .L_0)
	.align		4
.L_0:
        /*0004*/ 	.word	index@(_Z7dkernelPlS_S_iiiiii)
        /*0008*/ 	.word	0x00000020


	//----- nvinfo : EIATTR_FRAME_SIZE
	.align		4
.L_1:
        /*000c*/ 	.byte	0x04, 0x11
        /*000e*/ 	.short	(.L_3 - .L_2)
	.align		4
.L_2:
        /*0010*/ 	.word	index@(_Z7dkernelPlS_S_iiiiii)
        /*0014*/ 	.word	0x00000000


	//----- nvinfo : EIATTR_MIN_STACK_SIZE
	.align		4
.L_3:
        /*0018*/ 	.byte	0x04, 0x12
        /*001a*/ 	.short	(.L_5 - .L_4)
	.align		4
.L_4:
        /*001c*/ 	.word	index@(_Z7dkernelPlS_S_iiiiii)
        /*0020*/ 	.word	0x00000000
.L_5:


//--------------------- .nv.compat                --------------------------
	.section	.nv.compat,"",@"SHT_CUDA_COMPAT_INFO"
	.align	4
        /*0000*/ 	.byte	0x02, 0x09, 0x00, 0x00, 0x02, 0x02, 0x01, 0x00, 0x02, 0x05, 0x05, 0x00, 0x03, 0x07, 0x01, 0x01
        /*0010*/ 	.byte	0x02, 0x03, 0x00, 0x00, 0x02, 0x06, 0x01, 0x00, 0x04, 0x0b, 0x08, 0x00, 0x09, 0x00, 0x00, 0x00
        /*0020*/ 	.byte	0x00, 0x00, 0x00, 0x00


//--------------------- .nv.info._Z7dkernelPlS_S_iiiiii --------------------------
	.section	.nv.info._Z7dkernelPlS_S_iiiiii,"",@"SHT_CUDA_INFO"
	.sectionflags	@""
	.align	4


	//----- nvinfo : EIATTR_CUDA_API_VERSION
	.align		4
        /*0000*/ 	.byte	0x04, 0x37
        /*0002*/ 	.short	(.L_7 - .L_6)
.L_6:
        /*0004*/ 	.word	0x00000082


	//----- nvinfo : EIATTR_KPARAM_INFO
	.align		4
.L_7:
        /*0008*/ 	.byte	0x04, 0x17
        /*000a*/ 	.short	(.L_9 - .L_8)
.L_8:
        /*000c*/ 	.word	0x00000000
        /*0010*/ 	.short	0x0008
        /*0012*/ 	.short	0x002c
        /*0014*/ 	.byte	0x00, 0xf0, 0x11, 0x00


	//----- nvinfo : EIATTR_KPARAM_INFO
	.align		4
.L_9:
        /*0018*/ 	.byte	0x04, 0x17
        /*001a*/ 	.short	(.L_11 - .L_10)
.L_10:
        /*001c*/ 	.word	0x00000000
        /*0020*/ 	.short	0x0007
        /*0022*/ 	.short	0x0028
        /*0024*/ 	.byte	0x00, 0xf0, 0x11, 0x00


	//----- nvinfo : EIATTR_KPARAM_INFO
	.align		4
.L_11:
        /*0028*/ 	.byte	0x04, 0x17
        /*002a*/ 	.short	(.L_13 - .L_12)
.L_12:
        /*002c*/ 	.word	0x00000000
        /*0030*/ 	.short	0x0006
        /*0032*/ 	.short	0x0024
        /*0034*/ 	.byte	0x00, 0xf0, 0x11, 0x00


	//----- nvinfo : EIATTR_KPARAM_INFO
	.align		4
.L_13:
        /*0038*/ 	.byte	0x04, 0x17
        /*003a*/ 	.short	(.L_15 - .L_14)
.L_14:
        /*003c*/ 	.word	0x00000000
        /*0040*/ 	.short	0x0005
        /*0042*/ 	.short	0x0020
        /*0044*/ 	.byte	0x00, 0xf0, 0x11, 0x00


	//----- nvinfo : EIATTR_KPARAM_INFO
	.align		4
.L_15:
        /*0048*/ 	.byte	0x04, 0x17
        /*004a*/ 	.short	(.L_17 - .L_16)
.L_16:
        /*004c*/ 	.word	0x00000000
        /*0050*/ 	.short	0x0004
        /*0052*/ 	.short	0x001c
        /*0054*/ 	.byte	0x00, 0xf0, 0x11, 0x00


	//----- nvinfo : EIATTR_KPARAM_INFO
	.align		4
.L_17:
        /*0058*/ 	.byte	0x04, 0x17
        /*005a*/ 	.short	(.L_19 - .L_18)
.L_18:
        /*005c*/ 	.word	0x00000000
        /*0060*/ 	.short	0x0003
        /*0062*/ 	.short	0x0018
        /*0064*/ 	.byte	0x00, 0xf0, 0x11, 0x00


	//----- nvinfo : EIATTR_KPARAM_INFO
	.align		4
.L_19:
        /*0068*/ 	.byte	0x04, 0x17
        /*006a*/ 	.short	(.L_21 - .L_20)
.L_20:
        /*006c*/ 	.word	0x00000000
        /*0070*/ 	.short	0x0002
        /*0072*/ 	.short	0x0010
        /*0074*/ 	.byte	0x00, 0xf5, 0x21, 0x00


	//----- nvinfo : EIATTR_KPARAM_INFO
	.align		4
.L_21:
        /*0078*/ 	.byte	0x04, 0x17
        /*007a*/ 	.short	(.L_23 - .L_22)
.L_22:
        /*007c*/ 	.word	0x00000000
        /*0080*/ 	.short	0x0001
        /*0082*/ 	.short	0x0008
        /*0084*/ 	.byte	0x00, 0xf5, 0x21, 0x00


	//----- nvinfo : EIATTR_KPARAM_INFO
	.align		4
.L_23:
        /*0088*/ 	.byte	0x04, 0x17
        /*008a*/ 	.short	(.L_25 - .L_24)
.L_24:
        /*008c*/ 	.word	0x00000000
        /*0090*/ 	.short	0x0000
        /*0092*/ 	.short	0x0000
        /*0094*/ 	.byte	0x00, 0xf5, 0x21, 0x00


	//----- nvinfo : EIATTR_SPARSE_MMA_MASK
	.align		4
.L_25:
        /*0098*/ 	.byte	0x03, 0x50
        /*009a*/ 	.short	0x0000


	//----- nvinfo : EIATTR_MAXREG_COUNT
	.align		4
        /*009c*/ 	.byte	0x03, 0x1b
        /*009e*/ 	.short	0x00ff


	//----- nvinfo : EIATTR_NUM_BARRIERS
	.align		4
        /*00a0*/ 	.byte	0x02, 0x4c
        /*00a2*/ 	.byte	0x01
	.zero		1


	//----- nvinfo : EIATTR_MERCURY_ISA_VERSION
	.align		4
        /*00a4*/ 	.byte	0x03, 0x5f
        /*00a6*/ 	.short	0x0101


	//----- nvinfo : EIATTR_VRC_CTA_INIT_COUNT
	.align		4
        /*00a8*/ 	.byte	0x02, 0x4a
	.zero		1
	.zero		1


	//----- nvinfo : EIATTR_EXIT_INSTR_OFFSETS
	.align		4
        /*00ac*/ 	.byte	0x04, 0x1c
        /*00ae*/ 	.short	(.L_27 - .L_26)


	//   ....[0]....
.L_26:
        /*00b0*/ 	.word	0x000001e0


	//   ....[1]....
        /*00b4*/ 	.word	0x000012c0


	//----- nvinfo : EIATTR_CRS_STACK_SIZE
	.align		4
.L_27:
        /*00b8*/ 	.byte	0x04, 0x1e
        /*00ba*/ 	.short	(.L_29 - .L_28)
.L_28:
        /*00bc*/ 	.word	0x00000000


	//----- nvinfo : EIATTR_CBANK_PARAM_SIZE
	.align		4
.L_29:
        /*00c0*/ 	.byte	0x03, 0x19
        /*00c2*/ 	.short	0x0030


	//----- nvinfo : EIATTR_PARAM_CBANK
	.align		4
        /*00c4*/ 	.byte	0x04, 0x0a
        /*00c6*/ 	.short	(.L_31 - .L_30)
	.align		4
.L_30:
        /*00c8*/ 	.word	index@(.nv.constant0._Z7dkernelPlS_S_iiiiii)
        /*00cc*/ 	.short	0x0380
        /*00ce*/ 	.short	0x0030


	//----- nvinfo : EIATTR_SW_WAR
	.align		4
.L_31:
        /*00d0*/ 	.byte	0x04, 0x36
        /*00d2*/ 	.short	(.L_33 - .L_32)
.L_32:
        /*00d4*/ 	.word	0x00000008
.L_33:


//--------------------- .nv.callgraph             --------------------------
	.section	.nv.callgraph,"",@"SHT_CUDA_CALLGRAPH"
	.align	4
	.sectionentsize	8
	.align		4
        /*0000*/ 	.word	0x00000000
	.align		4
        /*0004*/ 	.word	0xffffffff
	.align		4
        /*0008*/ 	.word	0x00000000
	.align		4
        /*000c*/ 	.word	0xfffffffe
	.align		4
        /*0010*/ 	.word	0x00000000
	.align		4
        /*0014*/ 	.word	0xfffffffd
	.align		4
        /*0018*/ 	.word	0x00000000
	.align		4
        /*001c*/ 	.word	0xfffffffc


//--------------------- .text._Z7dkernelPlS_S_iiiiii --------------------------
	.section	.text._Z7dkernelPlS_S_iiiiii,"ax",@progbits
	.align	128
        .global         _Z7dkernelPlS_S_iiiiii
        .type           _Z7dkernelPlS_S_iiiiii,@function
        .size           _Z7dkernelPlS_S_iiiiii,(.L_x_10 - _Z7dkernelPlS_S_iiiiii)
        .other          _Z7dkernelPlS_S_iiiiii,@"STO_CUDA_ENTRY STV_DEFAULT"
_Z7dkernelPlS_S_iiiiii:
.text._Z7dkernelPlS_S_iiiiii:
[----:B------:R-:W-:Y:S01]  /*0000*/  LDC R1, c[0x0][0x37c] ;  /* 0x0000df00ff017b82 */ /* 0x000fe20000000800 */
[----:B------:R-:W0:Y:S07]  /*0010*/  S2R R7, SR_TID.Y ;  /* 0x0000000000077919 */ /* 0x000e2e0000002200 */
[----:B------:R-:W1:Y:S01]  /*0020*/  LDC R10, c[0x0][0x3a8] ;  /* 0x0000ea00ff0a7b82 */ /* 0x000e620000000800 */
[----:B------:R-:W2:Y:S01]  /*0030*/  LDCU.64 UR12, c[0x0][0x3a0] ;  /* 0x00007400ff0c77ac */ /* 0x000ea20008000a00 */
[----:B------:R-:W0:Y:S01]  /*0040*/  S2R R6, SR_TID.X ;  /* 0x0000000000067919 */ /* 0x000e220000002100 */
[----:B------:R-:W0:Y:S05]  /*0050*/  LDCU UR5, c[0x0][0x360] ;  /* 0x00006c00ff0577ac */ /* 0x000e2a0008000800 */
[----:B------:R-:W3:Y:S01]  /*0060*/  S2UR UR10, SR_CTAID.Z ;  /* 0x00000000000a79c3 */ /* 0x000ee20000002700 */
[----:B------:R-:W4:Y:S01]  /*0070*/  LDCU.64 UR8, c[0x0][0x358] ;  /* 0x00006b00ff0877ac */ /* 0x000f220008000a00 */
[----:B------:R-:W5:Y:S01]  /*0080*/  S2R R9, SR_CTAID.X ;  /* 0x0000000000097919 */ /* 0x000f620000002500 */
[----:B------:R-:W5:Y:S01]  /*0090*/  LDCU.64 UR6, c[0x0][0x398] ;  /* 0x00007300ff0677ac */ /* 0x000f620008000a00 */
[----:B--2---:R-:W-:-:S06]  /*00a0*/  UIMAD UR4, UR13, UR12, URZ ;  /* 0x0000000c0d0472a4 */ /* 0x004fcc000f8e02ff */
[----:B-1----:R-:W-:Y:S02]  /*00b0*/  IMAD R5, R10, UR4, RZ ;  /* 0x000000040a057c24 */ /* 0x002fe4000f8e02ff */
[----:B0-----:R-:W-:-:S05]  /*00c0*/  IMAD R0, R7, UR5, R6 ;  /* 0x0000000507007c24 */ /* 0x001fca000f8e0206 */
[----:B------:R-:W-:-:S13]  /*00d0*/  ISETP.GE.AND P1, PT, R0, R5, PT ;  /* 0x000000050000720c */ /* 0x000fda0003f26270 */
[----:B------:R-:W0:Y:S01]  /*00e0*/  @!P1 LDC.64 R2, c[0x0][0x388] ;  /* 0x0000e200ff029b82 */ /* 0x000e220000000a00 */
[----:B---3--:R-:W-:-:S04]  /*00f0*/  @!P1 IMAD R5, R5, UR10, R0 ;  /* 0x0000000a05059c24 */ /* 0x008fc8000f8e0200 */
[----:B0-----:R-:W-:-:S06]  /*0100*/  @!P1 IMAD.WIDE.U32 R2, R5, 0x8, R2 ;  /* 0x0000000805029825 */ /* 0x001fcc00078e0002 */
[----:B----4-:R-:W2:Y:S01]  /*0110*/  @!P1 LDG.E.64 R2, desc[UR8][R2.64] ;  /* 0x0000000802029981 */ /* 0x010ea2000c1e1b00 */
[----:B------:R-:W0:Y:S01]  /*0120*/  S2UR UR4, SR_CTAID.Y ;  /* 0x00000000000479c3 */ /* 0x000e220000002600 */
[----:B------:R-:W-:Y:S01]  /*0130*/  @!P1 MOV R4, 0x400 ;  /* 0x0000040000049802 */ /* 0x000fe20000000f00 */
[----:B-----5:R-:W-:Y:S01]  /*0140*/  IMAD R6, R9, UR5, R6 ;  /* 0x0000000509067c24 */ /* 0x020fe2000f8e0206 */
[----:B------:R-:W1:Y:S05]  /*0150*/  @!P1 S2R R5, SR_CgaCtaId ;  /* 0x0000000000059919 */ /* 0x000e6a0000008800 */
[----:B------:R-:W0:Y:S02]  /*0160*/  LDC R8, c[0x0][0x364] ;  /* 0x0000d900ff087b82 */ /* 0x000e240000000800 */
[----:B0-----:R-:W-:Y:S01]  /*0170*/  IMAD R7, R8, UR4, R7 ;  /* 0x0000000408077c24 */ /* 0x001fe2000f8e0207 */
[----:B-1----:R-:W-:-:S04]  /*0180*/  @!P1 LEA R5, R5, R4, 0x18 ;  /* 0x0000000405059211 */ /* 0x002fc800078ec0ff */
[----:B------:R-:W-:Y:S01]  /*0190*/  ISETP.GE.AND P0, PT, R7, UR6, PT ;  /* 0x0000000607007c0c */ /* 0x000fe2000bf06270 */
[----:B------:R-:W-:-:S03]  /*01a0*/  @!P1 IMAD R5, R0, 0x8, R5 ;  /* 0x0000000800059824 */ /* 0x000fc600078e0205 */
[----:B------:R-:W-:Y:S02]  /*01b0*/  ISETP.GE.OR P0, PT, R6, UR7, P0 ;  /* 0x0000000706007c0c */ /* 0x000fe40008706670 */
[----:B--2---:R0:W-:Y:S01]  /*01c0*/  @!P1 STS.64 [R5], R2 ;  /* 0x0000000205009388 */ /* 0x0041e20000000a00 */
[----:B------:R-:W-:Y:S10]  /*01d0*/  BAR.SYNC.DEFER_BLOCKING 0x0 ;  /* 0x0000000000007b1d */ /* 0x000ff40000010000 */
[----:B------:R-:W-:Y:S05]  /*01e0*/  @P0 EXIT ;  /* 0x000000000000094d */ /* 0x000fea0003800000 */
[----:B------:R-:W-:Y:S01]  /*01f0*/  UISETP.GE.AND UP0, UPT, UR12, 0x1, UPT ;  /* 0x000000010c00788c */ /* 0x000fe2000bf06270 */
[----:B0-----:R-:W-:-:S08]  /*0200*/  CS2R R4, SRZ ;  /* 0x0000000000047805 */ /* 0x001fd0000001ff00 */
[----:B------:R-:W-:Y:S05]  /*0210*/  BRA.U !UP0, `(.L_x_0) ;  /* 0x0000001108107547 */ /* 0x000fea000b800000 */
[----:B------:R-:W-:-:S04]  /*0220*/  VIMNMX R0, PT, PT, R10, UR13, PT ;  /* 0x0000000d0a007c48 */ /* 0x000fc8000bfe0100 */
[----:B------:R-:W-:-:S13]  /*0230*/  ISETP.GE.AND P0, PT, R0, 0x1, PT ;  /* 0x000000010000780c */ /* 0x000fda0003f06270 */
[----:B------:R-:W-:Y:S05]  /*0240*/  @!P0 BRA `(.L_x_0) ;  /* 0x0000001000048947 */ /* 0x000fea0003800000 */
[----:B------:R-:W-:Y:S02]  /*0250*/  SHF.R.U32.HI R9, RZ, 0x1, R10 ;  /* 0x00000001ff097819 */ /* 0x000fe4000001160a */
[----:B------:R-:W-:Y:S02]  /*0260*/  CS2R R4, SRZ ;  /* 0x0000000000047805 */ /* 0x000fe4000001ff00 */
[----:B------:R-:W-:Y:S01]  /*0270*/  LOP3.LUT R3, R10, 0x7ffffff8, RZ, 0xc0, !PT ;  /* 0x7ffffff80a037812 */ /* 0x000fe200078ec0ff */
[----:B------:R-:W-:Y:S01]  /*0280*/  UMOV UR4, URZ ;  /* 0x000000ff00047c82 */ /* 0x000fe20008000000 */
[----:B------:R-:W-:-:S07]  /*0290*/  IMAD.IADD R2, R6, 0x1, -R9 ;  /* 0x0000000106027824 */ /* 0x000fce00078e0a09 */
.L_x_8:
[----:B------:R-:W-:-:S05]  /*02a0*/  UMOV UR5, URZ ;  /* 0x000000ff00057c82 */ /* 0x000fca0008000000 */
.L_x_7:
[----:B------:R-:W0:Y:S01]  /*02b0*/  LDCU UR6, c[0x0][0x3a4] ;  /* 0x00007480ff0677ac */ /* 0x000e220008000800 */
[----:B------:R-:W1:Y:S01]  /*02c0*/  LDC R9, c[0x0][0x398] ;  /* 0x0000e600ff097b82 */ /* 0x000e620000000800 */
[----:B------:R-:W-:Y:S01]  /*02d0*/  HFMA2 R23, -RZ, RZ, 0, 0 ;  /* 0x00000000ff177431 */ /* 0x000fe200000001ff */
[----:B------:R-:W2:Y:S01]  /*02e0*/  LDCU UR12, c[0x0][0x3a8] ;  /* 0x00007500ff0c77ac */ /* 0x000ea20008000800 */
[----:B------:R-:W3:Y:S01]  /*02f0*/  LDCU UR7, c[0x0][0x3a0] ;  /* 0x00007400ff0777ac */ /* 0x000ee20008000800 */
[----:B------:R-:W4:Y:S01]  /*0300*/  LDCU UR11, c[0x0][0x3a4] ;  /* 0x00007480ff0b77ac */ /* 0x000f220008000800 */
[----:B0-----:R-:W-:Y:S01]  /*0310*/  USHF.R.U32.HI UR6, URZ, 0x1, UR6 ;  /* 0x00000001ff067899 */ /* 0x001fe20008011606 */
[----:B--2---:R-:W-:-:S05]  /*0320*/  IMAD.U32 R24, RZ, RZ, UR12 ;  /* 0x0000000cff187e24 */ /* 0x004fca000f8e00ff */
[----:B------:R-:W-:Y:S01]  /*0330*/  IADD3 R0, PT, PT, R7, -UR6, RZ ;  /* 0x8000000607007c10 */ /* 0x000fe2000fffe0ff */
[----:B---3--:R-:W-:Y:S01]  /*0340*/  UIMAD UR7, UR10, UR7, UR4 ;  /* 0x000000070a0772a4 */ /* 0x008fe2000f8e0204 */
[----:B------:R-:W-:-:S03]  /*0350*/  ISETP.GE.U32.AND P1, PT, R24, 0x8, PT ;  /* 0x000000081800780c */ /* 0x000fc60003f26070 */
[----:B------:R-:W-:Y:S01]  /*0360*/  VIADD R0, R0, UR5 ;  /* 0x0000000500007c36 */ /* 0x000fe20008000000 */
[----:B----4-:R-:W-:Y:S02]  /*0370*/  UIMAD UR7, UR7, UR11, UR5 ;  /* 0x0000000b070772a4 */ /* 0x010fe4000f8e0205 */
[----:B------:R-:W-:Y:S02]  /*0380*/  UIADD3 UR5, UPT, UPT, UR5, 0x1, URZ ;  /* 0x0000000105057890 */ /* 0x000fe4000fffe0ff */
[C---:B-1----:R-:W-:Y:S02]  /*0390*/  ISETP.GE.AND P0, PT, R0.reuse, R9, PT ;  /* 0x000000090000720c */ /* 0x042fe40003f06270 */
[----:B------:R-:W-:Y:S02]  /*03a0*/  UISETP.NE.AND UP0, UPT, UR5, UR11, UPT ;  /* 0x0000000b0500728c */ /* 0x000fe4000bf05270 */
[----:B------:R-:W-:Y:S01]  /*03b0*/  ISETP.GT.AND P0, PT, R0, -0x1, !P0 ;  /* 0xffffffff0000780c */ /* 0x000fe20004704270 */
[----:B------:R-:W-:Y:S01]  /*03c0*/  IMAD R0, R9, UR4, R0 ;  /* 0x0000000409007c24 */ /* 0x000fe2000f8e0200 */
[----:B------:R-:W-:Y:S11]  /*03d0*/  @!P1 BRA `(.L_x_1) ;  /* 0x00000004009c9947 */ /* 0x000ff60003800000 */
[----:B------:R-:W0:Y:S01]  /*03e0*/  S2R R11, SR_CgaCtaId ;  /* 0x00000000000b7919 */ /* 0x000e220000008800 */
[----:B------:R-:W1:Y:S01]  /*03f0*/  LDC R24, c[0x0][0x3a8] ;  /* 0x0000ea00ff187b82 */ /* 0x000e620000000800 */
[----:B------:R-:W-:Y:S01]  /*0400*/  MOV R20, 0x400 ;  /* 0x0000040000147802 */ /* 0x000fe20000000f00 */
[----:B------:R-:W-:Y:S01]  /*0410*/  IMAD.MOV.U32 R21, RZ, RZ, RZ ;  /* 0x000000ffff157224 */ /* 0x000fe200078e00ff */
[----:B------:R-:W2:Y:S05]  /*0420*/  LDCU UR6, c[0x0][0x39c] ;  /* 0x00007380ff0677ac */ /* 0x000eaa0008000800 */
[----:B------:R-:W3:Y:S01]  /*0430*/  LDC.64 R8, c[0x0][0x380] ;  /* 0x0000e000ff087b82 */ /* 0x000ee20000000a00 */
[----:B0-2---:R-:W-:-:S07]  /*0440*/  LEA R20, R11, R20, 0x18 ;  /* 0x000000140b147211 */ /* 0x005fce00078ec0ff */
.L_x_2:
[----:B------:R-:W-:-:S04]  /*0450*/  IMAD.IADD R23, R2, 0x1, R21 ;  /* 0x0000000102177824 */ /* 0x000fc800078e0215 */
[----:B------:R-:W-:Y:S01]  /*0460*/  IMAD R11, R0, UR6, R23 ;  /* 0x00000006000b7c24 */ /* 0x000fe2000f8e0217 */
[----:B------:R-:W-:-:S03]  /*0470*/  ISETP.GE.AND P1, PT, R23, UR6, PT ;  /* 0x0000000617007c0c */ /* 0x000fc6000bf26270 */
[----:B---3--:R-:W-:Y:S01]  /*0480*/  IMAD.WIDE R10, R11, 0x8, R8 ;  /* 0x000000080b0a7825 */ /* 0x008fe200078e0208 */
[----:B------:R-:W-:-:S04]  /*0490*/  ISETP.GT.AND P1, PT, R23, -0x1, !P1 ;  /* 0xffffffff1700780c */ /* 0x000fc80004f24270 */
[----:B------:R-:W-:-:S13]  /*04a0*/  PLOP3.LUT P1, PT, P1, P0, PT, 0x80, 0x8 ;  /* 0x000000000008781c */ /* 0x000fda0000f21070 */
[----:B------:R-:W2:Y:S01]  /*04b0*/  @P1 LDG.E.64 R18, desc[UR8][R10.64] ;  /* 0x000000080a121981 */ /* 0x000ea2000c1e1b00 */
[----:B------:R-:W-:-:S04]  /*04c0*/  IADD3 R12, PT, PT, R23, 0x1, RZ ;  /* 0x00000001170c7810 */ /* 0x000fc80007ffe0ff */
[----:B------:R-:W-:-:S04]  /*04d0*/  ISETP.GE.AND P3, PT, R12, UR6, PT ;  /* 0x000000060c007c0c */ /* 0x000fc8000bf66270 */
[----:B------:R-:W-:-:S04]  /*04e0*/  ISETP.GT.AND P3, PT, R12, -0x1, !P3 ;  /* 0xffffffff0c00780c */ /* 0x000fc80005f64270 */
[----:B------:R-:W-:-:S13]  /*04f0*/  PLOP3.LUT P3, PT, P3, P0, PT, 0x80, 0x8 ;  /* 0x000000000008781c */ /* 0x000fda0001f61070 */
[----:B------:R-:W3:Y:S01]  /*0500*/  @P3 LDG.E.64 R14, desc[UR8][R10.64+0x8] ;  /* 0x000008080a0e3981 */ /* 0x000ee2000c1e1b00 */
[----:B-1----:R-:W-:-:S04]  /*0510*/  IMAD R13, R24, UR7, R21 ;  /* 0x00000007180d7c24 */ /* 0x002fc8000f8e0215 */
[----:B------:R-:W-:-:S05]  /*0520*/  IMAD R22, R13, 0x8, R20 ;  /* 0x000000080d167824 */ /* 0x000fca00078e0214 */
[----:B------:R-:W2:Y:S02]  /*0530*/  @P1 LDS.64 R12, [R22] ;  /* 0x00000000160c1984 */ /* 0x000ea40000000a00 */
[----:B--2---:R-:W-:Y:S02]  /*0540*/  @P1 IMAD R13, R13, R18, RZ ;  /* 0x000000120d0d1224 */ /* 0x004fe400078e02ff */
[----:B------:R-:W-:-:S04]  /*0550*/  @P1 IMAD.WIDE.U32 R16, R18, R12, R4 ;  /* 0x0000000c12101225 */ /* 0x000fc800078e0004 */
[----:B------:R-:W-:Y:S01]  /*0560*/  @P1 IMAD R25, R19, R12, R13 ;  /* 0x0000000c13191224 */ /* 0x000fe200078e020d */
[----:B------:R-:W-:Y:S01]  /*0570*/  IADD3 R12, PT, PT, R23, 0x2, RZ ;  /* 0x00000002170c7810 */ /* 0x000fe20007ffe0ff */
[----:B------:R-:W3:Y:S03]  /*0580*/  @P3 LDS.64 R18, [R22+0x8] ;  /* 0x0000080016123984 */ /* 0x000ee60000000a00 */
[----:B------:R-:W-:-:S04]  /*0590*/  ISETP.GE.AND P4, PT, R12, UR6, PT ;  /* 0x000000060c007c0c */ /* 0x000fc8000bf86270 */
[----:B------:R-:W-:-:S04]  /*05a0*/  ISETP.GT.AND P4, PT, R12, -0x1, !P4 ;  /* 0xffffffff0c00780c */ /* 0x000fc80006784270 */
[----:B------:R-:W-:Y:S01]  /*05b0*/  PLOP3.LUT P4, PT, P4, P0, PT, 0x80, 0x8 ;  /* 0x000000000008781c */ /* 0x000fe20002781070 */
[----:B------:R-:W-:Y:S01]  /*05c0*/  @P1 IMAD.IADD R5, R17, 0x1, R25 ;  /* 0x0000000111051824 */ /* 0x000fe200078e0219 */
[----:B------:R-:W-:-:S11]  /*05d0*/  @P1 MOV R4, R16 ;  /* 0x0000001000041202 */ /* 0x000fd60000000f00 */
[----:B------:R-:W2:Y:S01]  /*05e0*/  @P4 LDG.E.64 R12, desc[UR8][R10.64+0x10] ;  /* 0x000010080a0c4981 */ /* 0x000ea2000c1e1b00 */
[----:B---3--:R-:W-:-:S04]  /*05f0*/  @P3 IMAD R25, R19, R14, RZ ;  /* 0x0000000e13193224 */ /* 0x008fc800078e02ff */
[-C--:B------:R-:W-:Y:S02]  /*0600*/  @P3 IMAD R25, R15, R18.reuse, R25 ;  /* 0x000000120f193224 */ /* 0x080fe400078e0219 */
[----:B------:R-:W-:-:S04]  /*0610*/  @P3 IMAD.WIDE.U32 R18, R14, R18, R4 ;  /* 0x000000120e123225 */ /* 0x000fc800078e0004 */
[----:B------:R-:W-:-:S05]  /*0620*/  VIADD R14, R23, 0x3 ;  /* 0x00000003170e7836 */ /* 0x000fca0000000000 */
[----:B------:R-:W-:-:S04]  /*0630*/  ISETP.GE.AND P2, PT, R14, UR6, PT ;  /* 0x000000060e007c0c */ /* 0x000fc8000bf46270 */
[----:B------:R-:W-:-:S04]  /*0640*/  ISETP.GT.AND P2, PT, R14, -0x1, !P2 ;  /* 0xffffffff0e00780c */ /* 0x000fc80005744270 */
[----:B------:R-:W-:-:S13]  /*0650*/  PLOP3.LUT P2, PT, P2, P0, PT, 0x80, 0x8 ;  /* 0x000000000008781c */ /* 0x000fda0001741070 */
[----:B------:R-:W3:Y:S01]  /*0660*/  @P2 LDG.E.64 R14, desc[UR8][R10.64+0x18] ;  /* 0x000018080a0e2981 */ /* 0x000ee2000c1e1b00 */
[----:B------:R-:W-:Y:S01]  /*0670*/  IADD3 R16, PT, PT, R23, 0x4, RZ ;  /* 0x0000000417107810 */ /* 0x000fe20007ffe0ff */
[----:B------:R-:W-:Y:S01]  /*0680*/  @P3 IMAD.IADD R5, R19, 0x1, R25 ;  /* 0x0000000113053824 */ /* 0x000fe200078e0219 */
[----:B------:R-:W-:Y:S01]  /*0690*/  @P3 MOV R4, R18 ;  /* 0x0000001200043202 */ /* 0x000fe20000000f00 */
[----:B------:R-:W-:Y:S01]  /*06a0*/  @P2 LDS.64 R26, [R22+0x18] ;  /* 0x00001800161a2984 */ /* 0x000fe20000000a00 */
[----:B------:R-:W-:-:S03]  /*06b0*/  ISETP.GE.AND P1, PT, R16, UR6, PT ;  /* 0x0000000610007c0c */ /* 0x000fc6000bf26270 */
[----:B------:R-:W2:Y:S01]  /*06c0*/  @P4 LDS.64 R18, [R22+0x10] ;  /* 0x0000100016124984 */ /* 0x000ea20000000a00 */
[----:B------:R-:W-:-:S04]  /*06d0*/  ISETP.GT.AND P1, PT, R16, -0x1, !P1 ;  /* 0xffffffff1000780c */ /* 0x000fc80004f24270 */
[----:B------:R-:W-:-:S13]  /*06e0*/  PLOP3.LUT P1, PT, P1, P0, PT, 0x80, 0x8 ;  /* 0x000000000008781c */ /* 0x000fda0000f21070 */
[----:B------:R-:W4:Y:S01]  /*06f0*/  @P1 LDG.E.64 R16, desc[UR8][R10.64+0x20] ;  /* 0x000020080a101981 */ /* 0x000f22000c1e1b00 */
[----:B--2---:R-:W-:-:S04]  /*0700*/  @P4 IMAD R19, R19, R12, RZ ;  /* 0x0000000c13134224 */ /* 0x004fc800078e02ff */
[-C--:B------:R-:W-:Y:S02]  /*0710*/  @P4 IMAD R19, R13, R18.reuse, R19 ;  /* 0x000000120d134224 */ /* 0x080fe400078e0213 */
[----:B------:R-:W-:-:S04]  /*0720*/  @P4 IMAD.WIDE.U32 R12, R12, R18, R4 ;  /* 0x000000120c0c4225 */ /* 0x000fc800078e0004 */
[----:B------:R-:W-:Y:S01]  /*0730*/  @P4 IMAD.IADD R5, R13, 0x1, R19 ;  /* 0x000000010d054824 */ /* 0x000fe200078e0213 */
[----:B------:R-:W-:Y:S01]  /*0740*/  @P4 MOV R4, R12 ;  /* 0x0000000c00044202 */ /* 0x000fe20000000f00 */
[----:B------:R-:W-:-:S05]  /*0750*/  VIADD R12, R23, 0x5 ;  /* 0x00000005170c7836 */ /* 0x000fca0000000000 */
[----:B------:R-:W-:-:S04]  /*0760*/  ISETP.GE.AND P3, PT, R12, UR6, PT ;  /* 0x000000060c007c0c */ /* 0x000fc8000bf66270 */
[----:B------:R-:W-:-:S04]  /*0770*/  ISETP.GT.AND P3, PT, R12, -0x1, !P3 ;  /* 0xffffffff0c00780c */ /* 0x000fc80005f64270 */
[----:B------:R-:W-:Y:S02]  /*0780*/  PLOP3.LUT P3, PT, P3, P0, PT, 0x80, 0x8 ;  /* 0x000000000008781c */ /* 0x000fe40001f61070 */
[----:B------:R-:W-:-:S11]  /*0790*/  IADD3 R12, PT, PT, R23, 0x6, RZ ;  /* 0x00000006170c7810 */ /* 0x000fd60007ffe0ff */
[----:B------:R-:W2:Y:S01]  /*07a0*/  @P3 LDG.E.64 R18, desc[UR8][R10.64+0x28] ;  /* 0x000028080a123981 */ /* 0x000ea2000c1e1b00 */
[----:B---3--:R-:W-:-:S03]  /*07b0*/  @P2 IMAD R13, R27, R14, RZ ;  /* 0x0000000e1b0d2224 */ /* 0x008fc600078e02ff */
[----:B------:R-:W-:Y:S01]  /*07c0*/  @P3 LDS.64 R28, [R22+0x28] ;  /* 0x00002800161c3984 */ /* 0x000fe20000000a00 */
[-C--:B------:R-:W-:Y:S02]  /*07d0*/  @P2 IMAD R13, R15, R26.reuse, R13 ;  /* 0x0000001a0f0d2224 */ /* 0x080fe400078e020d */
[----:B------:R-:W-:Y:S02]  /*07e0*/  @P2 IMAD.WIDE.U32 R14, R14, R26, R4 ;  /* 0x0000001a0e0e2225 */ /* 0x000fe400078e0004 */
[----:B------:R-:W4:Y:S02]  /*07f0*/  @P1 LDS.64 R26, [R22+0x20] ;  /* 0x00002000161a1984 */ /* 0x000f240000000a00 */
[----:B------:R-:W-:Y:S01]  /*0800*/  @P2 IMAD.MOV.U32 R4, RZ, RZ, R14 ;  /* 0x000000ffff042224 */ /* 0x000fe200078e000e */
[----:B------:R-:W-:Y:S02]  /*0810*/  @P2 IADD3 R5, PT, PT, R15, R13, RZ ;  /* 0x0000000d0f052210 */ /* 0x000fe40007ffe0ff */
[----:B------:R-:W-:Y:S01]  /*0820*/  ISETP.GE.AND P2, PT, R12, UR6, PT ;  /* 0x000000060c007c0c */ /* 0x000fe2000bf46270 */
[----:B------:R-:W-:-:S03]  /*0830*/  VIADD R23, R23, 0x7 ;  /* 0x0000000717177836 */ /* 0x000fc60000000000 */
[----:B------:R-:W-:-:S04]  /*0840*/  ISETP.GT.AND P2, PT, R12, -0x1, !P2 ;  /* 0xffffffff0c00780c */ /* 0x000fc80005744270 */
[----:B------:R-:W-:Y:S02]  /*0850*/  PLOP3.LUT P2, PT, P2, P0, PT, 0x80, 0x8 ;  /* 0x000000000008781c */ /* 0x000fe40001741070 */
[----:B------:R-:W-:-:S04]  /*0860*/  ISETP.GE.AND P4, PT, R23, UR6, PT ;  /* 0x0000000617007c0c */ /* 0x000fc8000bf86270 */
[----:B------:R-:W-:-:S04]  /*0870*/  ISETP.GT.AND P4, PT, R23, -0x1, !P4 ;  /* 0xffffffff1700780c */ /* 0x000fc80006784270 */
[----:B------:R-:W-:-:S03]  /*0880*/  PLOP3.LUT P4, PT, P4, P0, PT, 0x80, 0x8 ;  /* 0x000000000008781c */ /* 0x000fc60002781070 */
[----:B------:R-:W3:Y:S01]  /*0890*/  @P2 LDG.E.64 R14, desc[UR8][R10.64+0x30] ;  /* 0x000030080a0e2981 */ /* 0x000ee2000c1e1b00 */
[----:B----4-:R-:W-:-:S04]  /*08a0*/  @P1 IMAD R13, R27, R16, RZ ;  /* 0x000000101b0d1224 */ /* 0x010fc800078e02ff */
[-C--:B------:R-:W-:Y:S02]  /*08b0*/  @P1 IMAD R13, R17, R26.reuse, R13 ;  /* 0x0000001a110d1224 */ /* 0x080fe400078e020d */
[----:B------:R-:W-:-:S03]  /*08c0*/  @P1 IMAD.WIDE.U32 R16, R16, R26, R4 ;  /* 0x0000001a10101225 */ /* 0x000fc600078e0004 */
[----:B------:R3:W4:Y:S02]  /*08d0*/  @P4 LDG.E.64 R26, desc[UR8][R10.64+0x38] ;  /* 0x000038080a1a4981 */ /* 0x000724000c1e1b00 */
[----:B------:R-:W-:Y:S02]  /*08e0*/  @P1 IADD3 R5, PT, PT, R17, R13, RZ ;  /* 0x0000000d11051210 */ /* 0x000fe40007ffe0ff */
[----:B------:R-:W3:Y:S01]  /*08f0*/  @P2 LDS.64 R12, [R22+0x30] ;  /* 0x00003000160c2984 */ /* 0x000ee20000000a00 */
[----:B------:R-:W-:Y:S01]  /*0900*/  @P1 IMAD.MOV.U32 R4, RZ, RZ, R16 ;  /* 0x000000ffff041224 */ /* 0x000fe200078e0010 */
[----:B------:R-:W-:-:S04]  /*0910*/  IADD3 R21, PT, PT, R21, 0x8, RZ ;  /* 0x0000000815157810 */ /* 0x000fc80007ffe0ff */
[----:B------:R-:W-:Y:S01]  /*0920*/  ISETP.NE.AND P1, PT, R21, R3, PT ;  /* 0x000000031500720c */ /* 0x000fe20003f25270 */
[----:B--2---:R-:W-:-:S04]  /*0930*/  @P3 IMAD R17, R29, R18, RZ ;  /* 0x000000121d113224 */ /* 0x004fc800078e02ff */
[-C--:B------:R-:W-:Y:S02]  /*0940*/  @P3 IMAD R17, R19, R28.reuse, R17 ;  /* 0x0000001c13113224 */ /* 0x080fe400078e0211 */
[----:B------:R-:W-:Y:S02]  /*0950*/  @P3 IMAD.WIDE.U32 R18, R18, R28, R4 ;  /* 0x0000001c12123225 */ /* 0x000fe400078e0004 */
[----:B------:R-:W4:Y:S02]  /*0960*/  @P4 LDS.64 R28, [R22+0x38] ;  /* 0x00003800161c4984 */ /* 0x000f240000000a00 */
[----:B------:R-:W-:Y:S01]  /*0970*/  @P3 IMAD.MOV.U32 R4, RZ, RZ, R18 ;  /* 0x000000ffff043224 */ /* 0x000fe200078e0012 */
[----:B------:R-:W-:Y:S01]  /*0980*/  @P3 IADD3 R5, PT, PT, R19, R17, RZ ;  /* 0x0000001113053210 */ /* 0x000fe20007ffe0ff */
[----:B---3--:R-:W-:-:S04]  /*0990*/  @P2 IMAD R11, R13, R14, RZ ;  /* 0x0000000e0d0b2224 */ /* 0x008fc800078e02ff */
[-C--:B------:R-:W-:Y:S02]  /*09a0*/  @P2 IMAD R11, R15, R12.reuse, R11 ;  /* 0x0000000c0f0b2224 */ /* 0x080fe400078e020b */
[----:B------:R-:W-:-:S05]  /*09b0*/  @P2 IMAD.WIDE.U32 R12, R14, R12, R4 ;  /* 0x0000000c0e0c2225 */ /* 0x000fca00078e0004 */
[----:B------:R-:W-:Y:S01]  /*09c0*/  @P2 IADD3 R5, PT, PT, R13, R11, RZ ;  /* 0x0000000b0d052210 */ /* 0x000fe20007ffe0ff */
[----:B------:R-:W-:Y:S02]  /*09d0*/  @P2 IMAD.MOV.U32 R4, RZ, RZ, R12 ;  /* 0x000000ffff042224 */ /* 0x000fe400078e000c */
[----:B----4-:R-:W-:-:S04]  /*09e0*/  @P4 IMAD R11, R29, R26, RZ ;  /* 0x0000001a1d0b4224 */ /* 0x010fc800078e02ff */
[-C--:B------:R-:W-:Y:S02]  /*09f0*/  @P4 IMAD R11, R27, R28.reuse, R11 ;  /* 0x0000001c1b0b4224 */ /* 0x080fe400078e020b */
[----:B------:R-:W-:-:S04]  /*0a00*/  @P4 IMAD.WIDE.U32 R26, R26, R28, R4 ;  /* 0x0000001c1a1a4225 */ /* 0x000fc800078e0004 */
[----:B------:R-:W-:Y:S01]  /*0a10*/  @P4 IMAD.IADD R5, R27, 0x1, R11 ;  /* 0x000000011b054824 */ /* 0x000fe200078e020b */
[----:B------:R-:W-:Y:S01]  /*0a20*/  @P4 MOV R4, R26 ;  /* 0x0000001a00044202 */ /* 0x000fe20000000f00 */
[----:B------:R-:W-:Y:S06]  /*0a30*/  @P1 BRA `(.L_x_2) ;  /* 0xfffffff800841947 */ /* 0x000fec000383ffff */
[----:B------:R-:W-:-:S07]  /*0a40*/  IMAD.MOV.U32 R23, RZ, RZ, R3 ;  /* 0x000000ffff177224 */ /* 0x000fce00078e0003 */
.L_x_1:
[----:B------:R-:W0:Y:S02]  /*0a50*/  LDCU UR6, c[0x0][0x3a8] ;  /* 0x00007500ff0677ac */ /* 0x000e240008000800 */
[----:B0-----:R-:W-:-:S04]  /*0a60*/  ULOP3.LUT UR6, UR6, 0x7, URZ, 0xc0, !UPT ;  /* 0x0000000706067892 */ /* 0x001fc8000f8ec0ff */
[----:B------:R-:W-:-:S09]  /*0a70*/  UISETP.NE.AND UP1, UPT, UR6, URZ, UPT ;  /* 0x000000ff0600728c */ /* 0x000fd2000bf25270 */
[----:B------:R-:W-:Y:S05]  /*0a80*/  BRA.U !UP1, `(.L_x_3) ;  /* 0x0000000509e07547 */ /* 0x000fea000b800000 */
[----:B------:R-:W-:-:S04]  /*0a90*/  UIADD3 UR6, UPT, UPT, UR6, -0x1, URZ ;  /* 0xffffffff06067890 */ /* 0x000fc8000fffe0ff */
[----:B------:R-:W-:-:S09]  /*0aa0*/  UISETP.GE.U32.AND UP1, UPT, UR6, 0x3, UPT ;  /* 0x000000030600788c */ /* 0x000fd2000bf26070 */
[----:B------:R-:W-:Y:S05]  /*0ab0*/  BRA.U !UP1, `(.L_x_4) ;  /* 0x0000000109dc7547 */ /* 0x000fea000b800000 */
[----:B------:R-:W0:Y:S01]  /*0ac0*/  LDCU UR6, c[0x0][0x39c] ;  /* 0x00007380ff0677ac */ /* 0x000e220008000800 */
[----:B------:R-:W1:Y:S01]  /*0ad0*/  LDC.64 R26, c[0x0][0x380] ;  /* 0x0000e000ff1a7b82 */ /* 0x000e620000000a00 */
[----:B------:R-:W-:-:S04]  /*0ae0*/  IADD3 R11, PT, PT, R2, R23, RZ ;  /* 0x00000017020b7210 */ /* 0x000fc80007ffe0ff */
[C---:B0-----:R-:W-:Y:S01]  /*0af0*/  ISETP.GE.AND P1, PT, R11.reuse, UR6, PT ;  /* 0x000000060b007c0c */ /* 0x041fe2000bf26270 */
[----:B------:R-:W-:Y:S01]  /*0b00*/  IMAD R9, R0, UR6, R11 ;  /* 0x0000000600097c24 */ /* 0x000fe2000f8e020b */
[----:B------:R-:W0:Y:S02]  /*0b10*/  LDCU UR6, c[0x0][0x39c] ;  /* 0x00007380ff0677ac */ /* 0x000e240008000800 */
[----:B------:R-:W-:Y:S01]  /*0b20*/  ISETP.GT.AND P1, PT, R11, -0x1, !P1 ;  /* 0xffffffff0b00780c */ /* 0x000fe20004f24270 */
[----:B-1----:R-:W-:-:S03]  /*0b30*/  IMAD.WIDE R26, R9, 0x8, R26 ;  /* 0x00000008091a7825 */ /* 0x002fc600078e021a */
[----:B------:R-:W-:Y:S01]  /*0b40*/  PLOP3.LUT P1, PT, P1, P0, PT, 0x80, 0x8 ;  /* 0x000000000008781c */ /* 0x000fe20000f21070 */
[----:B------:R-:W-:-:S12]  /*0b50*/  VIADD R8, R11, 0x1 ;  /* 0x000000010b087836 */ /* 0x000fd80000000000 */
[----:B------:R-:W2:Y:S01]  /*0b60*/  @P1 LDG.E.64 R16, desc[UR8][R26.64] ;  /* 0x000000081a101981 */ /* 0x000ea2000c1e1b00 */
[----:B0-----:R-:W-:-:S04]  /*0b70*/  ISETP.GE.AND P2, PT, R8, UR6, PT ;  /* 0x0000000608007c0c */ /* 0x001fc8000bf46270 */
[----:B------:R-:W-:Y:S02]  /*0b80*/  ISETP.GT.AND P2, PT, R8, -0x1, !P2 ;  /* 0xffffffff0800780c */ /* 0x000fe40005744270 */
[----:B------:R-:W-:Y:S02]  /*0b90*/  IADD3 R8, PT, PT, R11, 0x2, RZ ;  /* 0x000000020b087810 */ /* 0x000fe40007ffe0ff */
[----:B------:R-:W-:Y:S02]  /*0ba0*/  PLOP3.LUT P2, PT, P2, P0, PT, 0x80, 0x8 ;  /* 0x000000000008781c */ /* 0x000fe40001741070 */
[----:B------:R-:W-:-:S04]  /*0bb0*/  ISETP.GE.AND P3, PT, R8, UR6, PT ;  /* 0x0000000608007c0c */ /* 0x000fc8000bf66270 */
[----:B------:R-:W-:Y:S01]  /*0bc0*/  ISETP.GT.AND P3, PT, R8, -0x1, !P3 ;  /* 0xffffffff0800780c */ /* 0x000fe20005f64270 */
[----:B------:R-:W-:-:S03]  /*0bd0*/  VIADD R8, R11, 0x3 ;  /* 0x000000030b087836 */ /* 0x000fc60000000000 */
[----:B------:R-:W-:Y:S02]  /*0be0*/  PLOP3.LUT P3, PT, P3, P0, PT, 0x80, 0x8 ;  /* 0x000000000008781c */ /* 0x000fe40001f61070 */
[C---:B------:R-:W-:Y:S01]  /*0bf0*/  ISETP.GE.AND P4, PT, R8.reuse, UR6, PT ;  /* 0x0000000608007c0c */ /* 0x040fe2000bf86270 */
[----:B------:R-:W3:Y:S03]  /*0c00*/  @P2 LDG.E.64 R18, desc[UR8][R26.64+0x8] ;  /* 0x000008081a122981 */ /* 0x000ee6000c1e1b00 */
[----:B------:R-:W-:-:S04]  /*0c10*/  ISETP.GT.AND P4, PT, R8, -0x1, !P4 ;  /* 0xffffffff0800780c */ /* 0x000fc80006784270 */
[----:B------:R-:W-:-:S03]  /*0c20*/  PLOP3.LUT P4, PT, P4, P0, PT, 0x80, 0x8 ;  /* 0x000000000008781c */ /* 0x000fc60002781070 */
[----:B------:R-:W4:Y:S10]  /*0c30*/  @P3 LDG.E.64 R8, desc[UR8][R26.64+0x10] ;  /* 0x000010081a083981 */ /* 0x000f34000c1e1b00 */
[----:B------:R-:W5:Y:S01]  /*0c40*/  @P4 LDG.E.64 R10, desc[UR8][R26.64+0x18] ;  /* 0x000018081a0a4981 */ /* 0x000f62000c1e1b00 */
[----:B------:R-:W-:Y:S01]  /*0c50*/  MOV R12, 0x400 ;  /* 0x00000400000c7802 */ /* 0x000fe20000000f00 */
[----:B------:R-:W-:Y:S01]  /*0c60*/  IMAD R22, R24, UR7, R23 ;  /* 0x0000000718167c24 */ /* 0x000fe2000f8e0217 */
[----:B------:R-:W0:Y:S01]  /*0c70*/  S2R R13, SR_CgaCtaId ;  /* 0x00000000000d7919 */ /* 0x000e220000008800 */
[----:B------:R-:W-:Y:S01]  /*0c80*/  VIADD R23, R23, 0x4 ;  /* 0x0000000417177836 */ /* 0x000fe20000000000 */
[----:B0-----:R-:W-:-:S04]  /*0c90*/  LEA R13, R13, R12, 0x18 ;  /* 0x0000000c0d0d7211 */ /* 0x001fc800078ec0ff */
[----:B------:R-:W-:-:S05]  /*0ca0*/  LEA R22, R22, R13, 0x3 ;  /* 0x0000000d16167211 */ /* 0x000fca00078e18ff */
[----:B------:R-:W2:Y:S04]  /*0cb0*/  @P1 LDS.64 R14, [R22] ;  /* 0x00000000160e1984 */ /* 0x000ea80000000a00 */
[----:B------:R-:W3:Y:S01]  /*0cc0*/  @P2 LDS.64 R12, [R22+0x8] ;  /* 0x00000800160c2984 */ /* 0x000ee20000000a00 */
[----:B--2---:R-:W-:Y:S02]  /*0cd0*/  @P1 IMAD R15, R15, R16, RZ ;  /* 0x000000100f0f1224 */ /* 0x004fe400078e02ff */
[----:B------:R-:W-:-:S04]  /*0ce0*/  @P1 IMAD.WIDE.U32 R20, R16, R14, R4 ;  /* 0x0000000e10141225 */ /* 0x000fc800078e0004 */
[----:B------:R-:W-:Y:S02]  /*0cf0*/  @P1 IMAD R25, R17, R14, R15 ;  /* 0x0000000e11191224 */ /* 0x000fe400078e020f */
[----:B------:R-:W4:Y:S01]  /*0d00*/  @P3 LDS.64 R14, [R22+0x10] ;  /* 0x00001000160e3984 */ /* 0x000f220000000a00 */
[----:B------:R-:W-:Y:S02]  /*0d10*/  @P1 IMAD.MOV.U32 R4, RZ, RZ, R20 ;  /* 0x000000ffff041224 */ /* 0x000fe400078e0014 */
[----:B------:R-:W-:Y:S01]  /*0d20*/  @P1 IADD3 R5, PT, PT, R21, R25, RZ ;  /* 0x0000001915051210 */ /* 0x000fe20007ffe0ff */
[----:B------:R-:W5:Y:S01]  /*0d30*/  @P4 LDS.64 R16, [R22+0x18] ;  /* 0x0000180016104984 */ /* 0x000f620000000a00 */
[----:B---3--:R-:W-:-:S04]  /*0d40*/  @P2 IMAD R13, R13, R18, RZ ;  /* 0x000000120d0d2224 */ /* 0x008fc800078e02ff */
[-C--:B------:R-:W-:Y:S02]  /*0d50*/  @P2 IMAD R19, R19, R12.reuse, R13 ;  /* 0x0000000c13132224 */ /* 0x080fe400078e020d */
[----:B------:R-:W-:-:S04]  /*0d60*/  @P2 IMAD.WIDE.U32 R12, R18, R12, R4 ;  /* 0x0000000c120c2225 */ /* 0x000fc800078e0004 */
[----:B------:R-:W-:Y:S01]  /*0d70*/  @P2 IMAD.IADD R5, R13, 0x1, R19 ;  /* 0x000000010d052824 */ /* 0x000fe200078e0213 */
[----:B------:R-:W-:Y:S01]  /*0d80*/  @P2 MOV R4, R12 ;  /* 0x0000000c00042202 */ /* 0x000fe20000000f00 */
[----:B----4-:R-:W-:-:S04]  /*0d90*/  @P3 IMAD R13, R15, R8, RZ ;  /* 0x000000080f0d3224 */ /* 0x010fc800078e02ff */
[-C--:B------:R-:W-:Y:S02]  /*0da0*/  @P3 IMAD R13, R9, R14.reuse, R13 ;  /* 0x0000000e090d3224 */ /* 0x080fe400078e020d */
[----:B------:R-:W-:-:S04]  /*0db0*/  @P3 IMAD.WIDE.U32 R8, R8, R14, R4 ;  /* 0x0000000e08083225 */ /* 0x000fc800078e0004 */
[----:B-----5:R-:W-:Y:S01]  /*0dc0*/  @P4 IMAD R15, R17, R10, RZ ;  /* 0x0000000a110f4224 */ /* 0x020fe200078e02ff */
[----:B------:R-:W-:Y:S01]  /*0dd0*/  @P3 MOV R4, R8 ;  /* 0x0000000800043202 */ /* 0x000fe20000000f00 */
[----:B------:R-:W-:Y:S02]  /*0de0*/  @P3 IMAD.IADD R5, R9, 0x1, R13 ;  /* 0x0000000109053824 */ /* 0x000fe400078e020d */
[-C--:B------:R-:W-:Y:S02]  /*0df0*/  @P4 IMAD R15, R11, R16.reuse, R15 ;  /* 0x000000100b0f4224 */ /* 0x080fe400078e020f */
[----:B------:R-:W-:-:S04]  /*0e00*/  @P4 IMAD.WIDE.U32 R10, R10, R16, R4 ;  /* 0x000000100a0a4225 */ /* 0x000fc800078e0004 */
[----:B------:R-:W-:Y:S01]  /*0e10*/  @P4 IMAD.MOV.U32 R4, RZ, RZ, R10 ;  /* 0x000000ffff044224 */ /* 0x000fe200078e000a */
[----:B------:R-:W-:-:S07]  /*0e20*/  @P4 IADD3 R5, PT, PT, R11, R15, RZ ;  /* 0x0000000f0b054210 */ /* 0x000fce0007ffe0ff */
.L_x_4:
[----:B------:R-:W-:-:S13]  /*0e30*/  LOP3.LUT P1, R8, R24, 0x3, RZ, 0xc0, !PT ;  /* 0x0000000318087812 */ /* 0x000fda000782c0ff */
[----:B------:R-:W-:Y:S05]  /*0e40*/  @!P1 BRA `(.L_x_3) ;  /* 0x0000000000f09947 */ /* 0x000fea0003800000 */
[----:B------:R-:W-:Y:S02]  /*0e50*/  ISETP.NE.AND P1, PT, R8, 0x1, PT ;  /* 0x000000010800780c */ /* 0x000fe40003f25270 */
[----:B------:R-:W-:-:S04]  /*0e60*/  LOP3.LUT R9, R24, 0x1, RZ, 0xc0, !PT ;  /* 0x0000000118097812 */ /* 0x000fc800078ec0ff */
[----:B------:R-:W-:-:S07]  /*0e70*/  ISETP.NE.U32.AND P3, PT, R9, 0x1, PT ;  /* 0x000000010900780c */ /* 0x000fce0003f65070 */
[----:B------:R-:W-:Y:S06]  /*0e80*/  @!P1 BRA `(.L_x_5) ;  /* 0x0000000000849947 */ /* 0x000fec0003800000 */
[----:B------:R-:W0:Y:S01]  /*0e90*/  LDCU UR6, c[0x0][0x39c] ;  /* 0x00007380ff0677ac */ /* 0x000e220008000800 */
[----:B------:R-:W1:Y:S01]  /*0ea0*/  LDC.64 R18, c[0x0][0x380] ;  /* 0x0000e000ff127b82 */ /* 0x000e620000000a00 */
[----:B------:R-:W-:Y:S01]  /*0eb0*/  IADD3 R9, PT, PT, R2, R23, RZ ;  /* 0x0000001702097210 */ /* 0x000fe20007ffe0ff */
[----:B------:R-:W2:Y:S04]  /*0ec0*/  LDCU UR11, c[0x0][0x39c] ;  /* 0x00007380ff0b77ac */ /* 0x000ea80008000800 */
[C---:B------:R-:W-:Y:S01]  /*0ed0*/  VIADD R8, R9.reuse, 0x1 ;  /* 0x0000000109087836 */ /* 0x040fe20000000000 */
[----:B0-----:R-:W-:-:S04]  /*0ee0*/  ISETP.GE.AND P1, PT, R9, UR6, PT ;  /* 0x0000000609007c0c */ /* 0x001fc8000bf26270 */
[----:B------:R-:W-:Y:S01]  /*0ef0*/  ISETP.GT.AND P1, PT, R9, -0x1, !P1 ;  /* 0xffffffff0900780c */ /* 0x000fe20004f24270 */
[----:B------:R-:W-:Y:S01]  /*0f00*/  IMAD R9, R0, UR6, R9 ;  /* 0x0000000600097c24 */ /* 0x000fe2000f8e0209 */
[C---:B--2---:R-:W-:Y:S02]  /*0f10*/  ISETP.GE.AND P2, PT, R8.reuse, UR11, PT ;  /* 0x0000000b08007c0c */ /* 0x044fe4000bf46270 */
[----:B------:R-:W-:Y:S01]  /*0f20*/  PLOP3.LUT P1, PT, P1, P0, PT, 0x80, 0x8 ;  /* 0x000000000008781c */ /* 0x000fe20000f21070 */
[----:B-1----:R-:W-:Y:S01]  /*0f30*/  IMAD.WIDE R18, R9, 0x8, R18 ;  /* 0x0000000809127825 */ /* 0x002fe200078e0212 */
[----:B------:R-:W-:-:S04]  /*0f40*/  ISETP.GT.AND P2, PT, R8, -0x1, !P2 ;  /* 0xffffffff0800780c */ /* 0x000fc80005744270 */
[----:B------:R-:W-:-:S07]  /*0f50*/  PLOP3.LUT P2, PT, P2, P0, PT, 0x80, 0x8 ;  /* 0x000000000008781c */ /* 0x000fce0001741070 */
[----:B------:R-:W2:Y:S06]  /*0f60*/  @P1 LDG.E.64 R12, desc[UR8][R18.64] ;  /* 0x00000008120c1981 */ /* 0x000eac000c1e1b00 */
[----:B------:R-:W3:Y:S01]  /*0f70*/  @P2 LDG.E.64 R10, desc[UR8][R18.64+0x8] ;  /* 0x00000808120a2981 */ /* 0x000ee2000c1e1b00 */
        /* <DEDUP_REMOVED lines=11> */
[----:B---3--:R-:W-:Y:S02]  /*1030*/  @P2 IMAD R9, R9, R10, RZ ;  /* 0x0000000a09092224 */ /* 0x008fe400078e02ff */
[----:B------:R-:W-:Y:S01]  /*1040*/  @P1 IMAD.MOV.U32 R4, RZ, RZ, R16 ;  /* 0x000000ffff041224 */ /* 0x000fe200078e0010 */
[----:B------:R-:W-:Y:S01]  /*1050*/  @P1 IADD3 R5, PT, PT, R17, R15, RZ ;  /* 0x0000000f11051210 */ /* 0x000fe20007ffe0ff */
[-C--:B------:R-:W-:Y:S02]  /*1060*/  @P2 IMAD R11, R11, R8.reuse, R9 ;  /* 0x000000080b0b2224 */ /* 0x080fe400078e0209 */
[----:B------:R-:W-:-:S04]  /*1070*/  @P2 IMAD.WIDE.U32 R8, R10, R8, R4 ;  /* 0x000000080a082225 */ /* 0x000fc800078e0004 */
[----:B------:R-:W-:Y:S01]  /*1080*/  @P2 IMAD.MOV.U32 R4, RZ, RZ, R8 ;  /* 0x000000ffff042224 */ /* 0x000fe200078e0008 */
[----:B------:R-:W-:-:S07]  /*1090*/  @P2 IADD3 R5, PT, PT, R9, R11, RZ ;  /* 0x0000000b09052210 */ /* 0x000fce0007ffe0ff */
.L_x_5:
[----:B------:R-:W-:Y:S05]  /*10a0*/  @P3 BRA `(.L_x_3) ;  /* 0x0000000000583947 */ /* 0x000fea0003800000 */
[----:B------:R-:W0:Y:S01]  /*10b0*/  LDCU UR6, c[0x0][0x39c] ;  /* 0x00007380ff0677ac */ /* 0x000e220008000800 */
[----:B------:R-:W-:Y:S01]  /*10c0*/  IADD3 R11, PT, PT, R2, R23, RZ ;  /* 0x00000017020b7210 */ /* 0x000fe20007ffe0ff */
[----:B------:R-:W-:Y:S03]  /*10d0*/  BSSY.RECONVERGENT B0, `(.L_x_3) ;  /* 0x0000013000007945 */ /* 0x000fe60003800200 */
[----:B0-----:R-:W-:-:S04]  /*10e0*/  ISETP.GE.AND P1, PT, R11, UR6, PT ;  /* 0x000000060b007c0c */ /* 0x001fc8000bf26270 */
[----:B------:R-:W-:-:S04]  /*10f0*/  ISETP.GT.AND P1, PT, R11, -0x1, !P1 ;  /* 0xffffffff0b00780c */ /* 0x000fc80004f24270 */
[----:B------:R-:W-:-:S13]  /*1100*/  PLOP3.LUT P1, PT, P1, P0, PT, 0x80, 0x8 ;  /* 0x000000000008781c */ /* 0x000fda0000f21070 */
[----:B------:R-:W-:Y:S05]  /*1110*/  @!P1 BRA `(.L_x_6) ;  /* 0x0000000000389947 */ /* 0x000fea0003800000 */
[----:B------:R-:W0:Y:S01]  /*1120*/  LDC.64 R8, c[0x0][0x380] ;  /* 0x0000e000ff087b82 */ /* 0x000e220000000a00 */
[----:B------:R-:W-:-:S04]  /*1130*/  IMAD R11, R0, UR6, R11 ;  /* 0x00000006000b7c24 */ /* 0x000fc8000f8e020b */
[----:B0-----:R-:W-:-:S06]  /*1140*/  IMAD.WIDE R8, R11, 0x8, R8 ;  /* 0x000000080b087825 */ /* 0x001fcc00078e0208 */
[----:B------:R-:W2:Y:S01]  /*1150*/  LDG.E.64 R8, desc[UR8][R8.64] ;  /* 0x0000000808087981 */ /* 0x000ea2000c1e1b00 */
[----:B------:R-:W-:Y:S01]  /*1160*/  MOV R0, 0x400 ;  /* 0x0000040000007802 */ /* 0x000fe20000000f00 */
[----:B------:R-:W-:Y:S01]  /*1170*/  IMAD R24, R24, UR7, R23 ;  /* 0x0000000718187c24 */ /* 0x000fe2000f8e0217 */
[----:B------:R-:W0:Y:S02]  /*1180*/  S2R R11, SR_CgaCtaId ;  /* 0x00000000000b7919 */ /* 0x000e240000008800 */
[----:B0-----:R-:W-:-:S05]  /*1190*/  LEA R11, R11, R0, 0x18 ;  /* 0x000000000b0b7211 */ /* 0x001fca00078ec0ff */
[----:B------:R-:W-:-:S06]  /*11a0*/  IMAD R10, R24, 0x8, R11 ;  /* 0x00000008180a7824 */ /* 0x000fcc00078e020b */
[----:B------:R-:W2:Y:S02]  /*11b0*/  LDS.64 R10, [R10] ;  /* 0x000000000a0a7984 */ /* 0x000ea40000000a00 */
[----:B--2---:R-:W-:Y:S02]  /*11c0*/  IMAD R11, R11, R8, RZ ;  /* 0x000000080b0b7224 */ /* 0x004fe400078e02ff */
[----:B------:R-:W-:-:S04]  /*11d0*/  IMAD.WIDE.U32 R4, R8, R10, R4 ;  /* 0x0000000a08047225 */ /* 0x000fc800078e0004 */
[----:B------:R-:W-:-:S05]  /*11e0*/  IMAD R11, R9, R10, R11 ;  /* 0x0000000a090b7224 */ /* 0x000fca00078e020b */
[----:B------:R-:W-:-:S07]  /*11f0*/  IADD3 R5, PT, PT, R5, R11, RZ ;  /* 0x0000000b05057210 */ /* 0x000fce0007ffe0ff */
.L_x_6:
[----:B------:R-:W-:Y:S05]  /*1200*/  BSYNC.RECONVERGENT B0 ;  /* 0x0000000000007941 */ /* 0x000fea0003800200 */
.L_x_3:
[----:B------:R-:W-:Y:S05]  /*1210*/  BRA.U UP0, `(.L_x_7) ;  /* 0xfffffff100247547 */ /* 0x000fea000b83ffff */
[----:B------:R-:W0:Y:S01]  /*1220*/  LDCU UR5, c[0x0][0x3a0] ;  /* 0x00007400ff0577ac */ /* 0x000e220008000800 */
[----:B------:R-:W-:-:S04]  /*1230*/  UIADD3 UR4, UPT, UPT, UR4, 0x1, URZ ;  /* 0x0000000104047890 */ /* 0x000fc8000fffe0ff */
[----:B0-----:R-:W-:-:S09]  /*1240*/  UISETP.NE.AND UP0, UPT, UR4, UR5, UPT ;  /* 0x000000050400728c */ /* 0x001fd2000bf05270 */
[----:B------:R-:W-:Y:S05]  /*1250*/  BRA.U UP0, `(.L_x_8) ;  /* 0xfffffff100107547 */ /* 0x000fea000b83ffff */
.L_x_0:
[----:B------:R-:W0:Y:S08]  /*1260*/  LDC.64 R8, c[0x0][0x398] ;  /* 0x0000e600ff087b82 */ /* 0x000e300000000a00 */
[----:B------:R-:W1:Y:S01]  /*1270*/  LDC.64 R2, c[0x0][0x390] ;  /* 0x0000e400ff027b82 */ /* 0x000e620000000a00 */
[----:B0-----:R-:W-:-:S04]  /*1280*/  IMAD R7, R8, UR10, R7 ;  /* 0x0000000a08077c24 */ /* 0x001fc8000f8e0207 */
[----:B------:R-:W-:-:S04]  /*1290*/  IMAD R7, R7, R9, R6 ;  /* 0x0000000907077224 */ /* 0x000fc800078e0206 */
[----:B-1----:R-:W-:-:S05]  /*12a0*/  IMAD.WIDE R2, R7, 0x8, R2 ;  /* 0x0000000807027825 */ /* 0x002fca00078e0202 */
[----:B------:R-:W-:Y:S01]  /*12b0*/  STG.E.64 desc[UR8][R2.64], R4 ;  /* 0x0000000402007986 */ /* 0x000fe2000c101b08 */
[----:B------:R-:W-:Y:S05]  /*12c0*/  EXIT ;  /* 0x000000000000794d */ /* 0x000fea0003800000 */
.L_x_9:
[----:B------:R-:W-:-:S00]  /*12d0*/  BRA `(.L_x_9) ;  /* 0xfffffffc00fc7947 */ /* 0x000fc0000383ffff */
[----:B------:R-:W-:-:S00]  /*12e0*/  NOP ;  /* 0x0000000000007918 */ /* 0x000fc00000000000 */
        /* <DEDUP_REMOVED lines=9> */
.L_x_10:


//--------------------- .nv.shared._Z7dkernelPlS_S_iiiiii --------------------------
	.section	.nv.shared._Z7dkernelPlS_S_iiiiii,"aw",@nobits
	.sectionflags	@""
	.align	16
	.zero		1024


//--------------------- .nv.shared.reserved.0     --------------------------
	.section	.nv.shared.reserved.0,"aw",@nobits
	.weak		__nv_reservedSMEM_offset_0_alias
	.size		__nv_reservedSMEM_offset_0_alias, 0, 64
	.other		__nv_reservedSMEM_offset_0_alias,@"STO_CUDA_RESERVED_SHARED STV_DEFAULT"
__nv_reservedSMEM_offset_0_alias:
	.zero		0
	.zero		64


//--------------------- .nv.constant0._Z7dkernelPlS_S_iiiiii --------------------------
	.section	.nv.constant0._Z7dkernelPlS_S_iiiiii,"a",@progbits
	.sectionflags	@""
	.align	4
.nv.constant0._Z7dkernelPlS_S_iiiiii:
	.zero		944


//--------------------- SYMBOLS --------------------------

	.type		.nv.reservedSmem.offset0,@object
	.size		.nv.reservedSmem.offset0,0x4
	.type		.nv.reservedSmem.cap,@object
	.size		.nv.reservedSmem.cap,0x4
